//
// Generated by NVIDIA NVVM Compiler
//
// Compiler Build ID: CL-36424714
// Cuda compilation tools, release 13.0, V13.0.88
// Based on NVVM 20.0.0
//

.version 9.0
.target sm_100
.address_size 64

	// .globl	_Z17parallelSumKernelPKfPfi
.extern .shared .align 16 .b8 temp[];

.visible .entry _Z17parallelSumKernelPKfPfi(
	.param .u64 .ptr .align 1 _Z17parallelSumKernelPKfPfi_param_0,
	.param .u64 .ptr .align 1 _Z17parallelSumKernelPKfPfi_param_1,
	.param .u32 _Z17parallelSumKernelPKfPfi_param_2
)
{
	.reg .pred 	%p<6>;
	.reg .b32 	%r<15>;
	.reg .b32 	%f<6>;
	.reg .b64 	%rd<9>;

	ld.param.u64 	%rd1, [_Z17parallelSumKernelPKfPfi_param_0];
	ld.param.u64 	%rd2, [_Z17parallelSumKernelPKfPfi_param_1];
	ld.param.u32 	%r8, [_Z17parallelSumKernelPKfPfi_param_2];
	mov.u32 	%r1, %tid.x;
	mov.u32 	%r14, %ntid.x;
	mov.u32 	%r3, %ctaid.x;
	mad.lo.s32 	%r4, %r3, %r14, %r1;
	setp.ge.s32 	%p1, %r4, %r8;
	shl.b32 	%r9, %r1, 2;
	mov.u32 	%r10, temp;
	add.s32 	%r5, %r10, %r9;
	@%p1 bra 	$L__BB0_2;
	cvta.to.global.u64 	%rd3, %rd1;
	mul.wide.s32 	%rd4, %r4, 4;
	add.s64 	%rd5, %rd3, %rd4;
	ld.global.nc.f32 	%f1, [%rd5];
	st.shared.f32 	[%r5], %f1;
	bra.uni 	$L__BB0_3;
$L__BB0_2:
	mov.b32 	%r11, 0;
	st.shared.u32 	[%r5], %r11;
$L__BB0_3:
	bar.sync 	0;
	setp.lt.u32 	%p2, %r14, 2;
	@%p2 bra 	$L__BB0_7;
$L__BB0_4:
	shr.u32 	%r7, %r14, 1;
	setp.ge.u32 	%p3, %r1, %r7;
	@%p3 bra 	$L__BB0_6;
	shl.b32 	%r12, %r7, 2;
	add.s32 	%r13, %r5, %r12;
	ld.shared.f32 	%f2, [%r13];
	ld.shared.f32 	%f3, [%r5];
	add.f32 	%f4, %f2, %f3;
	st.shared.f32 	[%r5], %f4;
$L__BB0_6:
	bar.sync 	0;
	setp.gt.u32 	%p4, %r14, 3;
	mov.u32 	%r14, %r7;
	@%p4 bra 	$L__BB0_4;
$L__BB0_7:
	setp.ne.s32 	%p5, %r1, 0;
	@%p5 bra 	$L__BB0_9;
	ld.shared.f32 	%f5, [temp];
	cvta.to.global.u64 	%rd6, %rd2;
	mul.wide.u32 	%rd7, %r3, 4;
	add.s64 	%rd8, %rd6, %rd7;
	st.global.f32 	[%rd8], %f5;
$L__BB0_9:
	ret;

}


// ===== COMPILED SASS (sm_100) =====

	.target	sm_100

	.elftype	@"ET_EXEC"


//--------------------- .note.nv.tkinfo           --------------------------
	.section	.note.nv.tkinfo,"",@"SHT_NOTE"
	.sectionflags	@"SHF_NOTE_NV_TKINFO"
	.tkinfo
        /*0018*/ 	.word	0x00000002
        /*0030*/ 	.string	""
        /*0030*/ 	.string	"ptxas"
        /*0030*/ 	.string	"Cuda compilation tools, release 13.0, V13.0.88"
        /*0030*/ 	.string	"Build cuda_13.0.r13.0/compiler.36424714_0"
        /*0030*/ 	.string	"-arch sm_100 -m 64 "



//--------------------- .note.nv.cuinfo           --------------------------
	.section	.note.nv.cuinfo,"",@"SHT_NOTE"
	.sectionflags	@"SHF_NOTE_NV_CUINFO"
        /*0018*/ 	.short	0x0002
        /*001a*/ 	.short	0x0064
        /*001c*/ 	.short	0x0082
	.zero		2


//--------------------- .nv.info                  --------------------------
	.section	.nv.info,"",@"SHT_CUDA_INFO"
	.align	4


	//----- nvinfo : EIATTR_REGCOUNT
	.align		4
        /*0000*/ 	.byte	0x04, 0x2f
        /*0002*/ 	.short	(.L_1 - .L_0)
	.align		4
.L_0:
        /*0004*/ 	.word	index@(_Z17parallelSumKernelPKfPfi)
        /*0008*/ 	.word	0x0000000a


	//----- nvinfo : EIATTR_FRAME_SIZE
	.align		4
.L_1:
        /*000c*/ 	.byte	0x04, 0x11
        /*000e*/ 	.short	(.L_3 - .L_2)
	.align		4
.L_2:
        /*0010*/ 	.word	index@(_Z17parallelSumKernelPKfPfi)
        /*0014*/ 	.word	0x00000000


	//----- nvinfo : EIATTR_MIN_STACK_SIZE
	.align		4
.L_3:
        /*0018*/ 	.byte	0x04, 0x12
        /*001a*/ 	.short	(.L_5 - .L_4)
	.align		4
.L_4:
        /*001c*/ 	.word	index@(_Z17parallelSumKernelPKfPfi)
        /*0020*/ 	.word	0x00000000
.L_5:


//--------------------- .nv.compat                --------------------------
	.section	.nv.compat,"",@"SHT_CUDA_COMPAT_INFO"
	.align	4
        /*0000*/ 	.byte	0x02, 0x09, 0x00, 0x00, 0x02, 0x02, 0x01, 0x00, 0x02, 0x05, 0x05, 0x00, 0x03, 0x07, 0x01, 0x01
        /*0010*/ 	.byte	0x02, 0x03, 0x00, 0x00, 0x02, 0x06, 0x01, 0x00, 0x04, 0x0b, 0x08, 0x00, 0x09, 0x00, 0x00, 0x00
        /*0020*/ 	.byte	0x00, 0x00, 0x00, 0x00


//--------------------- .nv.info._Z17parallelSumKernelPKfPfi --------------------------
	.section	.nv.info._Z17parallelSumKernelPKfPfi,"",@"SHT_CUDA_INFO"
	.sectionflags	@""
	.align	4


	//----- nvinfo : EIATTR_CUDA_API_VERSION
	.align		4
        /*0000*/ 	.byte	0x04, 0x37
        /*0002*/ 	.short	(.L_7 - .L_6)
.L_6:
        /*0004*/ 	.word	0x00000082


	//----- nvinfo : EIATTR_KPARAM_INFO
	.align		4
.L_7:
        /*0008*/ 	.byte	0x04, 0x17
        /*000a*/ 	.short	(.L_9 - .L_8)
.L_8:
        /*000c*/ 	.word	0x00000000
        /*0010*/ 	.short	0x0002
        /*0012*/ 	.short	0x0010
        /*0014*/ 	.byte	0x00, 0xf0, 0x11, 0x00


	//----- nvinfo : EIATTR_KPARAM_INFO
	.align		4
.L_9:
        /*0018*/ 	.byte	0x04, 0x17
        /*001a*/ 	.short	(.L_11 - .L_10)
.L_10:
        /*001c*/ 	.word	0x00000000
        /*0020*/ 	.short	0x0001
        /*0022*/ 	.short	0x0008
        /*0024*/ 	.byte	0x00, 0xf5, 0x21, 0x00


	//----- nvinfo : EIATTR_KPARAM_INFO
	.align		4
.L_11:
        /*0028*/ 	.byte	0x04, 0x17
        /*002a*/ 	.short	(.L_13 - .L_12)
.L_12:
        /*002c*/ 	.word	0x00000000
        /*0030*/ 	.short	0x0000
        /*0032*/ 	.short	0x0000
        /*0034*/ 	.byte	0x00, 0xf5, 0x21, 0x00


	//----- nvinfo : EIATTR_SPARSE_MMA_MASK
	.align		4
.L_13:
        /*0038*/ 	.byte	0x03, 0x50
        /*003a*/ 	.short	0x0000


	//----- nvinfo : EIATTR_MAXREG_COUNT
	.align		4
        /*003c*/ 	.byte	0x03, 0x1b
        /*003e*/ 	.short	0x00ff


	//----- nvinfo : EIATTR_NUM_BARRIERS
	.align		4
        /*0040*/ 	.byte	0x02, 0x4c
        /*0042*/ 	.byte	0x01
	.zero		1


	//----- nvinfo : EIATTR_MERCURY_ISA_VERSION
	.align		4
        /*0044*/ 	.byte	0x03, 0x5f
        /*0046*/ 	.short	0x0101


	//----- nvinfo : EIATTR_VRC_CTA_INIT_COUNT
	.align		4
        /*0048*/ 	.byte	0x02, 0x4a
	.zero		1
	.zero		1


	//----- nvinfo : EIATTR_EXIT_INSTR_OFFSETS
	.align		4
        /*004c*/ 	.byte	0x04, 0x1c
        /*004e*/ 	.short	(.L_15 - .L_14)


	//   ....[0]....
.L_14:
        /*0050*/ 	.word	0x00000210


	//   ....[1]....
        /*0054*/ 	.word	0x00000290


	//----- nvinfo : EIATTR_CBANK_PARAM_SIZE
	.align		4
.L_15:
        /*0058*/ 	.byte	0x03, 0x19
        /*005a*/ 	.short	0x0014


	//----- nvinfo : EIATTR_PARAM_CBANK
	.align		4
        /*005c*/ 	.byte	0x04, 0x0a
        /*005e*/ 	.short	(.L_17 - .L_16)
	.align		4
.L_16:
        /*0060*/ 	.word	index@(.nv.constant0._Z17parallelSumKernelPKfPfi)
        /*0064*/ 	.short	0x0380
        /*0066*/ 	.short	0x0014


	//----- nvinfo : EIATTR_SW_WAR
	.align		4
.L_17:
        /*0068*/ 	.byte	0x04, 0x36
        /*006a*/ 	.short	(.L_19 - .L_18)
.L_18:
        /*006c*/ 	.word	0x00000008
.L_19:


//--------------------- .nv.callgraph             --------------------------
	.section	.nv.callgraph,"",@"SHT_CUDA_CALLGRAPH"
	.align	4
	.sectionentsize	8
	.align		4
        /*0000*/ 	.word	0x00000000
	.align		4
        /*0004*/ 	.word	0xffffffff
	.align		4
        /*0008*/ 	.word	0x00000000
	.align		4
        /*000c*/ 	.word	0xfffffffe
	.align		4
        /*0010*/ 	.word	0x00000000
	.align		4
        /*0014*/ 	.word	0xfffffffd
	.align		4
        /*0018*/ 	.word	0x00000000
	.align		4
        /*001c*/ 	.word	0xfffffffc


//--------------------- .text._Z17parallelSumKernelPKfPfi --------------------------
	.section	.text._Z17parallelSumKernelPKfPfi,"ax",@progbits
	.align	128
        .global         _Z17parallelSumKernelPKfPfi
        .type           _Z17parallelSumKernelPKfPfi,@function
        .size           _Z17parallelSumKernelPKfPfi,(.L_x_3 - _Z17parallelSumKernelPKfPfi)
        .other          _Z17parallelSumKernelPKfPfi,@"STO_CUDA_ENTRY STV_DEFAULT"
_Z17parallelSumKernelPKfPfi:
.text._Z17parallelSumKernelPKfPfi:
[----:B------:R-:W-:Y:S01]  /*0000*/  LDC R1, c[0x0][0x37c] ;  /* 0x0000df00ff017b82 */ /* 0x000fe20000000800 */
[----:B------:R-:W0:Y:S01]  /*0010*/  S2R R6, SR_TID.X ;  /* 0x0000000000067919 */ /* 0x000e220000002100 */
[----:B------:R-:W0:Y:S01]  /*0020*/  LDCU UR8, c[0x0][0x360] ;  /* 0x00006c00ff0877ac */ /* 0x000e220008000800 */
[----:B------:R-:W0:Y:S01]  /*0030*/  S2R R7, SR_CTAID.X ;  /* 0x0000000000077919 */ /* 0x000e220000002500 */
[----:B------:R-:W1:Y:S01]  /*0040*/  LDCU UR4, c[0x0][0x390] ;  /* 0x00007200ff0477ac */ /* 0x000e620008000800 */
[----:B------:R-:W2:Y:S01]  /*0050*/  LDCU.64 UR6, c[0x0][0x358] ;  /* 0x00006b00ff0677ac */ /* 0x000ea20008000a00 */
[----:B0-----:R-:W-:-:S05]  /*0060*/  IMAD R5, R7, UR8, R6 ;  /* 0x0000000807057c24 */ /* 0x001fca000f8e0206 */
[----:B-1----:R-:W-:-:S13]  /*0070*/  ISETP.GE.AND P1, PT, R5, UR4, PT ;  /* 0x0000000405007c0c */ /* 0x002fda000bf26270 */
[----:B------:R-:W0:Y:S02]  /*0080*/  @!P1 LDC.64 R2, c[0x0][0x380] ;  /* 0x0000e000ff029b82 */ /* 0x000e240000000a00 */
[----:B0-----:R-:W-:-:S06]  /*0090*/  @!P1 IMAD.WIDE R2, R5, 0x4, R2 ;  /* 0x0000000405029825 */ /* 0x001fcc00078e0202 */
[----:B--2---:R-:W2:Y:S01]  /*00a0*/  @!P1 LDG.E.CONSTANT R3, desc[UR6][R2.64] ;  /* 0x0000000602039981 */ /* 0x004ea2000c1e9900 */
[----:B------:R-:W0:Y:S01]  /*00b0*/  S2UR UR5, SR_CgaCtaId ;  /* 0x00000000000579c3 */ /* 0x000e220000008800 */
[----:B------:R-:W-:Y:S01]  /*00c0*/  IMAD.U32 R4, RZ, RZ, UR8 ;  /* 0x00000008ff047e24 */ /* 0x000fe2000f8e00ff */
[----:B------:R-:W-:Y:S01]  /*00d0*/  UMOV UR4, 0x400 ;  /* 0x0000040000047882 */ /* 0x000fe20000000000 */
[----:B------:R-:W-:-:S03]  /*00e0*/  ISETP.NE.AND P0, PT, R6, RZ, PT ;  /* 0x000000ff0600720c */ /* 0x000fc60003f05270 */
[----:B------:R-:W-:Y:S01]  /*00f0*/  ISETP.GE.U32.AND P2, PT, R4, 0x2, PT ;  /* 0x000000020400780c */ /* 0x000fe20003f46070 */
[----:B0-----:R-:W-:-:S06]  /*0100*/  ULEA UR4, UR5, UR4, 0x18 ;  /* 0x0000000405047291 */ /* 0x001fcc000f8ec0ff */
[----:B------:R-:W-:-:S05]  /*0110*/  LEA R0, R6, UR4, 0x2 ;  /* 0x0000000406007c11 */ /* 0x000fca000f8e10ff */
[----:B--2---:R0:W-:Y:S04]  /*0120*/  @!P1 STS [R0], R3 ;  /* 0x0000000300009388 */ /* 0x0041e80000000800 */
[----:B------:R0:W-:Y:S01]  /*0130*/  @P1 STS [R0], RZ ;  /* 0x000000ff00001388 */ /* 0x0001e20000000800 */
[----:B------:R-:W-:Y:S06]  /*0140*/  BAR.SYNC.DEFER_BLOCKING 0x0 ;  /* 0x0000000000007b1d */ /* 0x000fec0000010000 */
[----:B------:R-:W-:Y:S05]  /*0150*/  @!P2 BRA `(.L_x_0) ;  /* 0x00000000002ca947 */ /* 0x000fea0003800000 */
.L_x_1:
[----:B------:R-:W-:-:S04]  /*0160*/  SHF.R.U32.HI R5, RZ, 0x1, R4 ;  /* 0x00000001ff057819 */ /* 0x000fc80000011604 */
[----:B------:R-:W-:-:S13]  /*0170*/  ISETP.GE.U32.AND P1, PT, R6, R5, PT ;  /* 0x000000050600720c */ /* 0x000fda0003f26070 */
[----:B------:R-:W-:Y:S01]  /*0180*/  @!P1 IMAD R2, R5, 0x4, R0 ;  /* 0x0000000405029824 */ /* 0x000fe200078e0200 */
[----:B0-----:R-:W-:Y:S05]  /*0190*/  @!P1 LDS R3, [R0] ;  /* 0x0000000000039984 */ /* 0x001fea0000000800 */
[----:B------:R-:W0:Y:S02]  /*01a0*/  @!P1 LDS R2, [R2] ;  /* 0x0000000002029984 */ /* 0x000e240000000800 */
[----:B0-----:R-:W-:-:S05]  /*01b0*/  @!P1 FADD R3, R2, R3 ;  /* 0x0000000302039221 */ /* 0x001fca0000000000 */
[----:B------:R1:W-:Y:S01]  /*01c0*/  @!P1 STS [R0], R3 ;  /* 0x0000000300009388 */ /* 0x0003e20000000800 */
[----:B------:R-:W-:Y:S01]  /*01d0*/  BAR.SYNC.DEFER_BLOCKING 0x0 ;  /* 0x0000000000007b1d */ /* 0x000fe20000010000 */
[----:B------:R-:W-:Y:S01]  /*01e0*/  ISETP.GT.U32.AND P1, PT, R4, 0x3, PT ;  /* 0x000000030400780c */ /* 0x000fe20003f24070 */
[----:B------:R-:W-:-:S12]  /*01f0*/  IMAD.MOV.U32 R4, RZ, RZ, R5 ;  /* 0x000000ffff047224 */ /* 0x000fd800078e0005 */
[----:B-1----:R-:W-:Y:S05]  /*0200*/  @P1 BRA `(.L_x_1) ;  /* 0xfffffffc00d41947 */ /* 0x002fea000383ffff */
.L_x_0:
[----:B------:R-:W-:Y:S05]  /*0210*/  @P0 EXIT ;  /* 0x000000000000094d */ /* 0x000fea0003800000 */
[----:B------:R-:W1:Y:S01]  /*0220*/  S2UR UR5, SR_CgaCtaId ;  /* 0x00000000000579c3 */ /* 0x000e620000008800 */
[----:B------:R-:W-:-:S07]  /*0230*/  UMOV UR4, 0x400 ;  /* 0x0000040000047882 */ /* 0x000fce0000000000 */
[----:B0-----:R-:W0:Y:S01]  /*0240*/  LDC.64 R2, c[0x0][0x388] ;  /* 0x0000e200ff027b82 */ /* 0x001e220000000a00 */
[----:B-1----:R-:W-:Y:S01]  /*0250*/  ULEA UR4, UR5, UR4, 0x18 ;  /* 0x0000000405047291 */ /* 0x002fe2000f8ec0ff */
[----:B0-----:R-:W-:-:S08]  /*0260*/  IMAD.WIDE.U32 R2, R7, 0x4, R2 ;  /* 0x0000000407027825 */ /* 0x001fd000078e0002 */
[----:B------:R-:W0:Y:S04]  /*0270*/  LDS R5, [UR4] ;  /* 0x00000004ff057984 */ /* 0x000e280008000800 */
[----:B0-----:R-:W-:Y:S01]  /*0280*/  STG.E desc[UR6][R2.64], R5 ;  /* 0x0000000502007986 */ /* 0x001fe2000c101906 */
[----:B------:R-:W-:Y:S05]  /*0290*/  EXIT ;  /* 0x000000000000794d */ /* 0x000fea0003800000 */
.L_x_2:
[----:B------:R-:W-:-:S00]  /*02a0*/  BRA `(.L_x_2) ;  /* 0xfffffffc00fc7947 */ /* 0x000fc0000383ffff */
[----:B------:R-:W-:-:S00]  /*02b0*/  NOP ;  /* 0x0000000000007918 */ /* 0x000fc00000000000 */
        /* <DEDUP_REMOVED lines=12> */
.L_x_3:


//--------------------- .nv.shared._Z17parallelSumKernelPKfPfi --------------------------
	.section	.nv.shared._Z17parallelSumKernelPKfPfi,"aw",@nobits
	.sectionflags	@""
	.align	16
	.zero		1024


//--------------------- .nv.shared.reserved.0     --------------------------
	.section	.nv.shared.reserved.0,"aw",@nobits
	.weak		__nv_reservedSMEM_offset_0_alias
	.size		__nv_reservedSMEM_offset_0_alias, 0, 64
	.other		__nv_reservedSMEM_offset_0_alias,@"STO_CUDA_RESERVED_SHARED STV_DEFAULT"
__nv_reservedSMEM_offset_0_alias:
	.zero		0
	.zero		64


//--------------------- .nv.constant0._Z17parallelSumKernelPKfPfi --------------------------
	.section	.nv.constant0._Z17parallelSumKernelPKfPfi,"a",@progbits
	.sectionflags	@""
	.align	4
.nv.constant0._Z17parallelSumKernelPKfPfi:
	.zero		916


//--------------------- SYMBOLS --------------------------

	.type		.nv.reservedSmem.offset0,@object
	.size		.nv.reservedSmem.offset0,0x4
	.type		.nv.reservedSmem.cap,@object
	.size		.nv.reservedSmem.cap,0x4
